	.headerflags	@"EF_CUDA_TEXMODE_UNIFIED EF_CUDA_64BIT_ADDRESS EF_CUDA_ACCELERATORS EF_CUDA_SM90 EF_CUDA_VIRTUAL_SM(EF_CUDA_SM90)"
	.elftype	@"ET_EXEC"


//--------------------- .nv.info                  --------------------------
	.section	.nv.info,"",@"SHT_CUDA_INFO"
	.align	4


	//----- nvinfo : EIATTR_REGCOUNT
	.align		4
        /*0000*/ 	.byte	0x04, 0x2f
        /*0002*/ 	.short	(.L_3 - .L_2)
	.align		4
.L_2:
        /*0004*/ 	.word	index@(triton_poi_fused_div_relu_0)
        /*0008*/ 	.word	0x00000014


	//----- nvinfo : EIATTR_MIN_STACK_SIZE
	.align		4
.L_3:
        /*000c*/ 	.byte	0x04, 0x12
        /*000e*/ 	.short	(.L_5 - .L_4)
	.align		4
.L_4:
        /*0010*/ 	.word	index@(triton_poi_fused_div_relu_0)
        /*0014*/ 	.word	0x00000000


	//----- nvinfo : EIATTR_FRAME_SIZE
	.align		4
.L_5:
        /*0018*/ 	.byte	0x04, 0x11
        /*001a*/ 	.short	(.L_7 - .L_6)
	.align		4
.L_6:
        /*001c*/ 	.word	index@(triton_poi_fused_div_relu_0)
        /*0020*/ 	.word	0x00000000


	//----- nvinfo : EIATTR_MIN_STACK_SIZE
	.align		4
.L_7:
        /*0024*/ 	.byte	0x04, 0x12
        /*0026*/ 	.short	(.L_9 - .L_8)
	.align		4
.L_8:
        /*0028*/ 	.word	index@(triton_poi_fused_div_relu_0)
        /*002c*/ 	.word	0x00000000
.L_9:


//--------------------- .nv.info.triton_poi_fused_div_relu_0 --------------------------
	.section	.nv.info.triton_poi_fused_div_relu_0,"",@"SHT_CUDA_INFO"
	.sectionflags	@""
	.align	4


	//----- nvinfo : EIATTR_CUDA_API_VERSION
	.align		4
        /*0000*/ 	.byte	0x04, 0x37
        /*0002*/ 	.short	(.L_11 - .L_10)
.L_10:
        /*0004*/ 	.word	0x0000007c


	//----- nvinfo : EIATTR_KPARAM_INFO
	.align		4
.L_11:
        /*0008*/ 	.byte	0x04, 0x17
        /*000a*/ 	.short	(.L_13 - .L_12)
.L_12:
        /*000c*/ 	.word	0x00000000
        /*0010*/ 	.short	0x0002
        /*0012*/ 	.short	0x0010
        /*0014*/ 	.byte	0x00, 0xf0, 0x11, 0x00


	//----- nvinfo : EIATTR_KPARAM_INFO
	.align		4
.L_13:
        /*0018*/ 	.byte	0x04, 0x17
        /*001a*/ 	.short	(.L_15 - .L_14)
.L_14:
        /*001c*/ 	.word	0x00000000
        /*0020*/ 	.short	0x0001
        /*0022*/ 	.short	0x0008
        /*0024*/ 	.byte	0x00, 0xf4, 0x21, 0x00


	//----- nvinfo : EIATTR_KPARAM_INFO
	.align		4
.L_15:
        /*0028*/ 	.byte	0x04, 0x17
        /*002a*/ 	.short	(.L_17 - .L_16)
.L_16:
        /*002c*/ 	.word	0x00000000
        /*0030*/ 	.short	0x0000
        /*0032*/ 	.short	0x0000
        /*0034*/ 	.byte	0x00, 0xf4, 0x21, 0x00


	//----- nvinfo : EIATTR_SPARSE_MMA_MASK
	.align		4
.L_17:
        /*0038*/ 	.byte	0x03, 0x50
        /*003a*/ 	.short	0x0000


	//----- nvinfo : EIATTR_MAXREG_COUNT
	.align		4
        /*003c*/ 	.byte	0x03, 0x1b
        /*003e*/ 	.short	0x00ff


	//----- nvinfo : EIATTR_EXIT_INSTR_OFFSETS
	.align		4
        /*0040*/ 	.byte	0x04, 0x1c
        /*0042*/ 	.short	(.L_19 - .L_18)


	//   ....[0]....
.L_18:
        /*0044*/ 	.word	0x000003c0


	//   ....[1]....
        /*0048*/ 	.word	0x000003e0


	//----- nvinfo : EIATTR_REQNTID
	.align		4
.L_19:
        /*004c*/ 	.byte	0x04, 0x10
        /*004e*/ 	.short	(.L_21 - .L_20)
.L_20:
        /*0050*/ 	.word	0x00000080
        /*0054*/ 	.word	0x00000001
        /*0058*/ 	.word	0x00000001


	//----- nvinfo : EIATTR_CBANK_PARAM_SIZE
	.align		4
.L_21:
        /*005c*/ 	.byte	0x03, 0x19
        /*005e*/ 	.short	0x0014


	//----- nvinfo : EIATTR_PARAM_CBANK
	.align		4
        /*0060*/ 	.byte	0x04, 0x0a
        /*0062*/ 	.short	(.L_23 - .L_22)
	.align		4
.L_22:
        /*0064*/ 	.word	index@(.nv.constant0.triton_poi_fused_div_relu_0)
        /*0068*/ 	.short	0x0210
        /*006a*/ 	.short	0x0014


	//----- nvinfo : EIATTR_SW_WAR
	.align		4
.L_23:
        /*006c*/ 	.byte	0x04, 0x36
        /*006e*/ 	.short	(.L_25 - .L_24)
.L_24:
        /*0070*/ 	.word	0x00000008
.L_25:


//--------------------- .nv.callgraph             --------------------------
	.section	.nv.callgraph,"",@"SHT_CUDA_CALLGRAPH"
	.align	4
	.sectionentsize	8
	.align		4
        /*0000*/ 	.word	0x00000000
	.align		4
        /*0004*/ 	.word	0xffffffff
	.align		4
        /*0008*/ 	.word	0x00000000
	.align		4
        /*000c*/ 	.word	0xfffffffe
	.align		4
        /*0010*/ 	.word	0x00000000
	.align		4
        /*0014*/ 	.word	0xfffffffd
	.align		4
        /*0018*/ 	.word	0x00000000
	.align		4
        /*001c*/ 	.word	0xfffffffc


//--------------------- .nv.constant4             --------------------------
	.section	.nv.constant4,"a",@progbits
	.align	8
	.align		8
.nv.constant4:
        /*0000*/ 	.dword	_$_str
	.align		8
        /*0008*/ 	.dword	_$_str_$_2


//--------------------- .text.triton_poi_fused_div_relu_0 --------------------------
	.section	.text.triton_poi_fused_div_relu_0,"ax",@progbits
	.align	128
        .global         triton_poi_fused_div_relu_0
        .type           triton_poi_fused_div_relu_0,@function
        .size           triton_poi_fused_div_relu_0,(.L_x_1 - triton_poi_fused_div_relu_0)
        .other          triton_poi_fused_div_relu_0,@"STO_CUDA_ENTRY STV_DEFAULT"
triton_poi_fused_div_relu_0:
.text.triton_poi_fused_div_relu_0:
[----:B------:R-:W0:Y:S02]  /*0000*/  LDC R1, c[0x0][0x28] ;  /* 0x00000a00ff017b82 */ /* 0x000e240000000800 */
[----:B------:R-:W1:Y:S01]  /*0010*/  S2R R5, SR_TID.X ;  /* 0x0000000000057919 */ /* 0x000e620000002100 */
[----:B------:R-:W2:Y:S01]  /*0020*/  LDC.64 R2, c[0x0][0x210] ;  /* 0x00008400ff027b82 */ /* 0x000ea20000000a00 */
[----:B------:R-:W-:Y:S01]  /*0030*/  CS2R R14, SRZ ;  /* 0x00000000000e7805 */ /* 0x000fe2000001ff00 */
[----:B------:R-:W-:Y:S01]  /*0040*/  ULDC.64 UR4, c[0x0][0x208] ;  /* 0x0000820000047ab9 */ /* 0x000fe20000000a00 */
[----:B------:R-:W3:Y:S01]  /*0050*/  S2R R0, SR_CTAID.X ;  /* 0x0000000000007919 */ /* 0x000ee20000002500 */
[----:B-1----:R-:W-:Y:S02]  /*0060*/  LOP3.LUT R5, R5, 0x7f, RZ, 0xc0, !PT ;  /* 0x0000007f05057812 */ /* 0x002fe400078ec0ff */
[----:B---3--:R-:W-:-:S03]  /*0070*/  SHF.R.S32.HI R4, RZ, 0x18, R0 ;  /* 0x00000018ff047819 */ /* 0x008fc60000011400 */
[----:B------:R-:W-:Y:S01]  /*0080*/  IMAD R5, R0, 0x80, R5 ;  /* 0x0000008000057824 */ /* 0x000fe200078e0205 */
[----:B------:R-:W-:-:S04]  /*0090*/  SGXT R0, R4, 0x1 ;  /* 0x000000010400781a */ /* 0x000fc80000000200 */
[----:B------:R-:W-:Y:S02]  /*00a0*/  ISETP.GE.AND P0, PT, R5, 0x100, PT ;  /* 0x000001000500780c */ /* 0x000fe40003f06270 */
[CC--:B------:R-:W-:Y:S02]  /*00b0*/  LEA.HI R4, R0.reuse, R5.reuse, RZ, 0x4 ;  /* 0x0000000500047211 */ /* 0x0c0fe400078f20ff */
[----:B------:R-:W-:Y:S02]  /*00c0*/  LEA.HI R0, R0, R5, RZ, 0x6 ;  /* 0x0000000500007211 */ /* 0x000fe400078f30ff */
[----:B------:R-:W-:Y:S02]  /*00d0*/  LOP3.LUT R4, R4, 0xfffffff0, RZ, 0xc0, !PT ;  /* 0xfffffff004047812 */ /* 0x000fe400078ec0ff */
[----:B------:R-:W-:-:S04]  /*00e0*/  LOP3.LUT R0, R0, 0xffffffc0, RZ, 0xc0, !PT ;  /* 0xffffffc000007812 */ /* 0x000fc800078ec0ff */
[----:B------:R-:W-:Y:S01]  /*00f0*/  IADD3 R11, R0, R5, -R4 ;  /* 0x00000005000b7210 */ /* 0x000fe20007ffe804 */
[----:B------:R-:W-:-:S04]  /*0100*/  IMAD.MOV.U32 R4, RZ, RZ, RZ ;  /* 0x000000ffff047224 */ /* 0x000fc800078e00ff */
[C---:B------:R-:W-:Y:S02]  /*0110*/  VIADD R9, R11.reuse, 0x10 ;  /* 0x000000100b097836 */ /* 0x040fe40000000000 */
[----:B--2---:R-:W-:-:S04]  /*0120*/  IMAD.WIDE R6, R11, 0x4, R2 ;  /* 0x000000040b067825 */ /* 0x004fc800078e0202 */
[--C-:B------:R-:W-:Y:S01]  /*0130*/  IMAD.WIDE R8, R9, 0x4, R2.reuse ;  /* 0x0000000409087825 */ /* 0x100fe200078e0202 */
[----:B------:R-:W2:Y:S03]  /*0140*/  @!P0 LDG.E.EL R4, desc[UR4][R6.64] ;  /* 0x0000000406048981 */ /* 0x000ea6000c2e1900 */
[C---:B------:R-:W-:Y:S01]  /*0150*/  VIADD R13, R11.reuse, 0x20 ;  /* 0x000000200b0d7836 */ /* 0x040fe20000000000 */
[----:B------:R-:W3:Y:S01]  /*0160*/  @!P0 LDG.E.EL R14, desc[UR4][R8.64] ;  /* 0x00000004080e8981 */ /* 0x000ee2000c2e1900 */
[----:B------:R-:W-:Y:S02]  /*0170*/  VIADD R17, R11, 0x30 ;  /* 0x000000300b117836 */ /* 0x000fe40000000000 */
[----:B------:R-:W-:-:S04]  /*0180*/  IMAD.WIDE R10, R13, 0x4, R2 ;  /* 0x000000040d0a7825 */ /* 0x000fc800078e0202 */
[----:B------:R-:W-:Y:S01]  /*0190*/  IMAD.MOV.U32 R16, RZ, RZ, RZ ;  /* 0x000000ffff107224 */ /* 0x000fe200078e00ff */
[----:B------:R-:W4:Y:S01]  /*01a0*/  @!P0 LDG.E.EL R15, desc[UR4][R10.64] ;  /* 0x000000040a0f8981 */ /* 0x000f22000c2e1900 */
[----:B------:R-:W-:-:S05]  /*01b0*/  IMAD.WIDE R12, R17, 0x4, R2 ;  /* 0x00000004110c7825 */ /* 0x000fca00078e0202 */
[----:B------:R-:W5:Y:S01]  /*01c0*/  @!P0 LDG.E.EL R16, desc[UR4][R12.64] ;  /* 0x000000040c108981 */ /* 0x000f62000c2e1900 */
[----:B------:R-:W-:Y:S02]  /*01d0*/  IMAD.MOV.U32 R0, RZ, RZ, RZ ;  /* 0x000000ffff007224 */ /* 0x000fe400078e00ff */
[----:B------:R-:W-:-:S05]  /*01e0*/  IMAD.WIDE R2, R5, 0x4, R2 ;  /* 0x0000000405027825 */ /* 0x000fca00078e0202 */
[----:B------:R1:W5:Y:S02]  /*01f0*/  @!P0 LDG.E R0, desc[UR4][R2.64] ;  /* 0x0000000402008981 */ /* 0x000364000c1e1900 */
[----:B-1----:R-:W1:Y:S02]  /*0200*/  LDC.64 R2, c[0x0][0x218] ;  /* 0x00008600ff027b82 */ /* 0x002e640000000a00 */
[----:B-1----:R-:W-:Y:S01]  /*0210*/  IMAD.WIDE R2, R5, 0x4, R2 ;  /* 0x0000000405027825 */ /* 0x002fe200078e0202 */
[----:B--2---:R-:W-:Y:S02]  /*0220*/  FSETP.GEU.AND P1, PT, R4, RZ, PT ;  /* 0x000000ff0400720b */ /* 0x004fe40003f2e000 */
[----:B---3--:R-:W-:-:S04]  /*0230*/  FSETP.GEU.AND P2, PT, R14, RZ, PT ;  /* 0x000000ff0e00720b */ /* 0x008fc80003f4e000 */
[----:B------:R-:W-:Y:S02]  /*0240*/  FSEL R14, R14, RZ, P2 ;  /* 0x000000ff0e0e7208 */ /* 0x000fe40001000000 */
[----:B------:R-:W-:Y:S02]  /*0250*/  FSEL R4, R4, RZ, P1 ;  /* 0x000000ff04047208 */ /* 0x000fe40000800000 */
[----:B----4-:R-:W-:Y:S01]  /*0260*/  FSETP.GEU.AND P1, PT, R15, RZ, PT ;  /* 0x000000ff0f00720b */ /* 0x010fe20003f2e000 */
[----:B------:R-:W-:-:S03]  /*0270*/  FMUL R7, R14, R14 ;  /* 0x0000000e0e077220 */ /* 0x000fc60000400000 */
[----:B------:R-:W-:Y:S01]  /*0280*/  FSEL R6, R15, RZ, P1 ;  /* 0x000000ff0f067208 */ /* 0x000fe20000800000 */
[----:B------:R-:W-:Y:S01]  /*0290*/  FFMA R7, R4, R4, R7 ;  /* 0x0000000404077223 */ /* 0x000fe20000000007 */
[----:B-----5:R-:W-:-:S03]  /*02a0*/  FSETP.GEU.AND P2, PT, R16, RZ, PT ;  /* 0x000000ff1000720b */ /* 0x020fc60003f4e000 */
[----:B------:R-:W-:Y:S01]  /*02b0*/  FFMA R7, R6, R6, R7 ;  /* 0x0000000606077223 */ /* 0x000fe20000000007 */
[----:B------:R-:W-:-:S05]  /*02c0*/  FSEL R16, R16, RZ, P2 ;  /* 0x000000ff10107208 */ /* 0x000fca0001000000 */
[----:B------:R-:W-:-:S04]  /*02d0*/  FFMA R7, R16, R16, R7 ;  /* 0x0000001010077223 */ /* 0x000fc80000000007 */
[----:B------:R-:W1:Y:S02]  /*02e0*/  MUFU.SQRT R4, R7 ;  /* 0x0000000700047308 */ /* 0x000e640000002000 */
[C---:B-1----:R-:W-:Y:S02]  /*02f0*/  FSETP.GT.AND P1, PT, R4.reuse, 9.9999999600419720025e-13, PT ;  /* 0x2b8cbccc0400780b */ /* 0x042fe40003f24000 */
[----:B------:R-:W-:-:S11]  /*0300*/  FSETP.NAN.AND P2, PT, R4, R4, PT ;  /* 0x000000040400720b */ /* 0x000fd60003f48000 */
[----:B------:R-:W-:-:S04]  /*0310*/  @!P1 FSEL R4, R4, 9.9999999600419720025e-13, P2 ;  /* 0x2b8cbccc04049808 */ /* 0x000fc80001000000 */
[C---:B------:R-:W-:Y:S02]  /*0320*/  FSETP.GT.AND P1, PT, R4.reuse, 8.50705917302346158658e+37, PT ;  /* 0x7e8000000400780b */ /* 0x040fe40003f24000 */
[----:B------:R-:W-:Y:S02]  /*0330*/  FSETP.GEU.AND P3, PT, R4, 1.175494350822287508e-38, PT ;  /* 0x008000000400780b */ /* 0x000fe40003f6e000 */
[----:B------:R-:W-:-:S09]  /*0340*/  FSETP.GEU.AND P2, PT, R0, RZ, PT ;  /* 0x000000ff0000720b */ /* 0x000fd20003f4e000 */
[----:B------:R-:W-:-:S04]  /*0350*/  @P1 FMUL R4, R4, 0.25 ;  /* 0x3e80000004041820 */ /* 0x000fc80000400000 */
[----:B------:R-:W-:Y:S01]  /*0360*/  @!P3 FMUL R4, R4, 16777216 ;  /* 0x4b8000000404b820 */ /* 0x000fe20000400000 */
[----:B------:R-:W-:-:S03]  /*0370*/  FSEL R0, R0, RZ, P2 ;  /* 0x000000ff00007208 */ /* 0x000fc60001000000 */
[----:B------:R-:W1:Y:S02]  /*0380*/  MUFU.RCP R9, R4 ;  /* 0x0000000400097308 */ /* 0x000e640000001000 */
[----:B------:R-:W-:-:S04]  /*0390*/  @P1 FMUL R0, R0, 0.25 ;  /* 0x3e80000000001820 */ /* 0x000fc80000400000 */
[----:B------:R-:W-:-:S04]  /*03a0*/  @!P3 FMUL R0, R0, 16777216 ;  /* 0x4b8000000000b820 */ /* 0x000fc80000400000 */
[----:B-1----:R-:W-:Y:S01]  /*03b0*/  FMUL R9, R9, R0 ;  /* 0x0000000009097220 */ /* 0x002fe20000400000 */
[----:B------:R-:W-:Y:S06]  /*03c0*/  @P0 EXIT ;  /* 0x000000000000094d */ /* 0x000fec0003800000 */
[----:B------:R-:W-:Y:S01]  /*03d0*/  STG.E desc[UR4][R2.64], R9 ;  /* 0x0000000902007986 */ /* 0x000fe2000c101904 */
[----:B------:R-:W-:Y:S05]  /*03e0*/  EXIT ;  /* 0x000000000000794d */ /* 0x000fea0003800000 */
.L_x_0:
[----:B------:R-:W-:-:S00]  /*03f0*/  BRA `(.L_x_0) ;  /* 0xfffffffc00fc7947 */ /* 0x000fc0000383ffff */
[----:B------:R-:W-:-:S00]  /*0400*/  NOP ;  /* 0x0000000000007918 */ /* 0x000fc00000000000 */
[----:B------:R-:W-:-:S00]  /*0410*/  NOP ;  /* 0x0000000000007918 */ /* 0x000fc00000000000 */
[----:B------:R-:W-:-:S00]  /*0420*/  NOP ;  /* 0x0000000000007918 */ /* 0x000fc00000000000 */
[----:B------:R-:W-:-:S00]  /*0430*/  NOP ;  /* 0x0000000000007918 */ /* 0x000fc00000000000 */
[----:B------:R-:W-:-:S00]  /*0440*/  NOP ;  /* 0x0000000000007918 */ /* 0x000fc00000000000 */
[----:B------:R-:W-:-:S00]  /*0450*/  NOP ;  /* 0x0000000000007918 */ /* 0x000fc00000000000 */
[----:B------:R-:W-:-:S00]  /*0460*/  NOP ;  /* 0x0000000000007918 */ /* 0x000fc00000000000 */
[----:B------:R-:W-:-:S00]  /*0470*/  NOP ;  /* 0x0000000000007918 */ /* 0x000fc00000000000 */
.L_x_1:


//--------------------- .nv.global.init           --------------------------
	.section	.nv.global.init,"aw",@progbits
.nv.global.init:
	.type		_$_str,@object
	.size		_$_str,(_$_str_$_2 - _$_str)
_$_str:
        /*0000*/ 	.byte	0x5f, 0x5f, 0x43, 0x55, 0x44, 0x41, 0x5f, 0x46, 0x54, 0x5a, 0x00
	.type		_$_str_$_2,@object
	.size		_$_str_$_2,(.L_1 - _$_str_$_2)
_$_str_$_2:
        /*000b*/ 	.byte	0x5f, 0x5f, 0x43, 0x55, 0x44, 0x41, 0x5f, 0x50, 0x52, 0x45, 0x43, 0x5f, 0x53, 0x51, 0x52, 0x54
        /*001b*/ 	.byte	0x00
.L_1:


//--------------------- .nv.constant0.triton_poi_fused_div_relu_0 --------------------------
	.section	.nv.constant0.triton_poi_fused_div_relu_0,"a",@progbits
	.sectionflags	@""
	.align	4
.nv.constant0.triton_poi_fused_div_relu_0:
	.zero		548
